	.headerflags	@"EF_CUDA_TEXMODE_UNIFIED EF_CUDA_64BIT_ADDRESS EF_CUDA_ACCELERATORS EF_CUDA_SM90 EF_CUDA_VIRTUAL_SM(EF_CUDA_SM90)"
	.elftype	@"ET_EXEC"


//--------------------- .nv.info                  --------------------------
	.section	.nv.info,"",@"SHT_CUDA_INFO"
	.align	4


	//----- nvinfo : EIATTR_REGCOUNT
	.align		4
        /*0000*/ 	.byte	0x04, 0x2f
        /*0002*/ 	.short	(.L_3 - .L_2)
	.align		4
.L_2:
        /*0004*/ 	.word	index@(triton_poi_fused__native_batch_norm_legit_no_training_add_convolution_relu_1)
        /*0008*/ 	.word	0x00000020


	//----- nvinfo : EIATTR_MIN_STACK_SIZE
	.align		4
.L_3:
        /*000c*/ 	.byte	0x04, 0x12
        /*000e*/ 	.short	(.L_5 - .L_4)
	.align		4
.L_4:
        /*0010*/ 	.word	index@(triton_poi_fused__native_batch_norm_legit_no_training_add_convolution_relu_1)
        /*0014*/ 	.word	0x00000000


	//----- nvinfo : EIATTR_FRAME_SIZE
	.align		4
.L_5:
        /*0018*/ 	.byte	0x04, 0x11
        /*001a*/ 	.short	(.L_7 - .L_6)
	.align		4
.L_6:
        /*001c*/ 	.word	index@(triton_poi_fused__native_batch_norm_legit_no_training_add_convolution_relu_1)
        /*0020*/ 	.word	0x00000000


	//----- nvinfo : EIATTR_MIN_STACK_SIZE
	.align		4
.L_7:
        /*0024*/ 	.byte	0x04, 0x12
        /*0026*/ 	.short	(.L_9 - .L_8)
	.align		4
.L_8:
        /*0028*/ 	.word	index@(triton_poi_fused__native_batch_norm_legit_no_training_add_convolution_relu_1)
        /*002c*/ 	.word	0x00000000
.L_9:


//--------------------- .nv.info.triton_poi_fused__native_batch_norm_legit_no_training_add_convolution_relu_1 --------------------------
	.section	.nv.info.triton_poi_fused__native_batch_norm_legit_no_training_add_convolution_relu_1,"",@"SHT_CUDA_INFO"
	.sectionflags	@""
	.align	4


	//----- nvinfo : EIATTR_CUDA_API_VERSION
	.align		4
        /*0000*/ 	.byte	0x04, 0x37
        /*0002*/ 	.short	(.L_11 - .L_10)
.L_10:
        /*0004*/ 	.word	0x0000007c


	//----- nvinfo : EIATTR_KPARAM_INFO
	.align		4
.L_11:
        /*0008*/ 	.byte	0x04, 0x17
        /*000a*/ 	.short	(.L_13 - .L_12)
.L_12:
        /*000c*/ 	.word	0x00000000
        /*0010*/ 	.short	0x0007
        /*0012*/ 	.short	0x0038
        /*0014*/ 	.byte	0x00, 0xf0, 0x11, 0x00


	//----- nvinfo : EIATTR_KPARAM_INFO
	.align		4
.L_13:
        /*0018*/ 	.byte	0x04, 0x17
        /*001a*/ 	.short	(.L_15 - .L_14)
.L_14:
        /*001c*/ 	.word	0x00000000
        /*0020*/ 	.short	0x0006
        /*0022*/ 	.short	0x0030
        /*0024*/ 	.byte	0x00, 0xf4, 0x21, 0x00


	//----- nvinfo : EIATTR_KPARAM_INFO
	.align		4
.L_15:
        /*0028*/ 	.byte	0x04, 0x17
        /*002a*/ 	.short	(.L_17 - .L_16)
.L_16:
        /*002c*/ 	.word	0x00000000
        /*0030*/ 	.short	0x0005
        /*0032*/ 	.short	0x0028
        /*0034*/ 	.byte	0x00, 0xf4, 0x21, 0x00


	//----- nvinfo : EIATTR_KPARAM_INFO
	.align		4
.L_17:
        /*0038*/ 	.byte	0x04, 0x17
        /*003a*/ 	.short	(.L_19 - .L_18)
.L_18:
        /*003c*/ 	.word	0x00000000
        /*0040*/ 	.short	0x0004
        /*0042*/ 	.short	0x0020
        /*0044*/ 	.byte	0x00, 0xf4, 0x21, 0x00


	//----- nvinfo : EIATTR_KPARAM_INFO
	.align		4
.L_19:
        /*0048*/ 	.byte	0x04, 0x17
        /*004a*/ 	.short	(.L_21 - .L_20)
.L_20:
        /*004c*/ 	.word	0x00000000
        /*0050*/ 	.short	0x0003
        /*0052*/ 	.short	0x0018
        /*0054*/ 	.byte	0x00, 0xf4, 0x21, 0x00


	//----- nvinfo : EIATTR_KPARAM_INFO
	.align		4
.L_21:
        /*0058*/ 	.byte	0x04, 0x17
        /*005a*/ 	.short	(.L_23 - .L_22)
.L_22:
        /*005c*/ 	.word	0x00000000
        /*0060*/ 	.short	0x0002
        /*0062*/ 	.short	0x0010
        /*0064*/ 	.byte	0x00, 0xf4, 0x21, 0x00


	//----- nvinfo : EIATTR_KPARAM_INFO
	.align		4
.L_23:
        /*0068*/ 	.byte	0x04, 0x17
        /*006a*/ 	.short	(.L_25 - .L_24)
.L_24:
        /*006c*/ 	.word	0x00000000
        /*0070*/ 	.short	0x0001
        /*0072*/ 	.short	0x0008
        /*0074*/ 	.byte	0x00, 0xf4, 0x21, 0x00


	//----- nvinfo : EIATTR_KPARAM_INFO
	.align		4
.L_25:
        /*0078*/ 	.byte	0x04, 0x17
        /*007a*/ 	.short	(.L_27 - .L_26)
.L_26:
        /*007c*/ 	.word	0x00000000
        /*0080*/ 	.short	0x0000
        /*0082*/ 	.short	0x0000
        /*0084*/ 	.byte	0x00, 0xf4, 0x21, 0x00


	//----- nvinfo : EIATTR_SPARSE_MMA_MASK
	.align		4
.L_27:
        /*0088*/ 	.byte	0x03, 0x50
        /*008a*/ 	.short	0x0000


	//----- nvinfo : EIATTR_MAXREG_COUNT
	.align		4
        /*008c*/ 	.byte	0x03, 0x1b
        /*008e*/ 	.short	0x00ff


	//----- nvinfo : EIATTR_EXIT_INSTR_OFFSETS
	.align		4
        /*0090*/ 	.byte	0x04, 0x1c
        /*0092*/ 	.short	(.L_29 - .L_28)


	//   ....[0]....
.L_28:
        /*0094*/ 	.word	0x00000830


	//----- nvinfo : EIATTR_REQNTID
	.align		4
.L_29:
        /*0098*/ 	.byte	0x04, 0x10
        /*009a*/ 	.short	(.L_31 - .L_30)
.L_30:
        /*009c*/ 	.word	0x00000080
        /*00a0*/ 	.word	0x00000001
        /*00a4*/ 	.word	0x00000001


	//----- nvinfo : EIATTR_CBANK_PARAM_SIZE
	.align		4
.L_31:
        /*00a8*/ 	.byte	0x03, 0x19
        /*00aa*/ 	.short	0x003c


	//----- nvinfo : EIATTR_PARAM_CBANK
	.align		4
        /*00ac*/ 	.byte	0x04, 0x0a
        /*00ae*/ 	.short	(.L_33 - .L_32)
	.align		4
.L_32:
        /*00b0*/ 	.word	index@(.nv.constant0.triton_poi_fused__native_batch_norm_legit_no_training_add_convolution_relu_1)
        /*00b4*/ 	.short	0x0210
        /*00b6*/ 	.short	0x003c


	//----- nvinfo : EIATTR_SW_WAR
	.align		4
.L_33:
        /*00b8*/ 	.byte	0x04, 0x36
        /*00ba*/ 	.short	(.L_35 - .L_34)
.L_34:
        /*00bc*/ 	.word	0x00000008
.L_35:


//--------------------- .nv.callgraph             --------------------------
	.section	.nv.callgraph,"",@"SHT_CUDA_CALLGRAPH"
	.align	4
	.sectionentsize	8
	.align		4
        /*0000*/ 	.word	0x00000000
	.align		4
        /*0004*/ 	.word	0xffffffff
	.align		4
        /*0008*/ 	.word	0x00000000
	.align		4
        /*000c*/ 	.word	0xfffffffe
	.align		4
        /*0010*/ 	.word	0x00000000
	.align		4
        /*0014*/ 	.word	0xfffffffd
	.align		4
        /*0018*/ 	.word	0x00000000
	.align		4
        /*001c*/ 	.word	0xfffffffc


//--------------------- .nv.constant4             --------------------------
	.section	.nv.constant4,"a",@progbits
	.align	8
	.align		8
.nv.constant4:
        /*0000*/ 	.dword	_$_str
	.align		8
        /*0008*/ 	.dword	_$_str_$_2


//--------------------- .text.triton_poi_fused__native_batch_norm_legit_no_training_add_convolution_relu_1 --------------------------
	.section	.text.triton_poi_fused__native_batch_norm_legit_no_training_add_convolution_relu_1,"ax",@progbits
	.align	128
        .global         triton_poi_fused__native_batch_norm_legit_no_training_add_convolution_relu_1
        .type           triton_poi_fused__native_batch_norm_legit_no_training_add_convolution_relu_1,@function
        .size           triton_poi_fused__native_batch_norm_legit_no_training_add_convolution_relu_1,(.L_x_1 - triton_poi_fused__native_batch_norm_legit_no_training_add_convolution_relu_1)
        .other          triton_poi_fused__native_batch_norm_legit_no_training_add_convolution_relu_1,@"STO_CUDA_ENTRY STV_DEFAULT"
triton_poi_fused__native_batch_norm_legit_no_training_add_convolution_relu_1:
.text.triton_poi_fused__native_batch_norm_legit_no_training_add_convolution_relu_1:
[----:B------:R-:W-:Y:S01]  /*0000*/  LDC R1, c[0x0][0x28] ;  /* 0x00000a00ff017b82 */ /* 0x000fe20000000800 */
[----:B------:R-:W1:Y:S01]  /*0010*/  S2R R0, SR_TID.X ;  /* 0x0000000000007919 */ /* 0x000e620000002100 */
[----:B------:R-:W-:-:S06]  /*0020*/  ULDC.64 UR4, c[0x0][0x208] ;  /* 0x0000820000047ab9 */ /* 0x000fcc0000000a00 */
[----:B------:R-:W2:Y:S01]  /*0030*/  LDC.64 R28, c[0x0][0x218] ;  /* 0x00008600ff1c7b82 */ /* 0x000ea20000000a00 */
[----:B------:R-:W3:Y:S07]  /*0040*/  S2R R5, SR_CTAID.X ;  /* 0x0000000000057919 */ /* 0x000eee0000002500 */
[----:B------:R-:W4:Y:S08]  /*0050*/  LDC.64 R26, c[0x0][0x220] ;  /* 0x00008800ff1a7b82 */ /* 0x000f300000000a00 */
[----:B------:R-:W5:Y:S01]  /*0060*/  LDC.64 R22, c[0x0][0x230] ;  /* 0x00008c00ff167b82 */ /* 0x000f620000000a00 */
[----:B-1----:R-:W-:-:S02]  /*0070*/  SHF.L.U32 R0, R0, 0x2, RZ ;  /* 0x0000000200007819 */ /* 0x002fc400000006ff */
[----:B---3--:R-:W-:Y:S02]  /*0080*/  SHF.R.S32.HI R3, RZ, 0x15, R5 ;  /* 0x00000015ff037819 */ /* 0x008fe40000011405 */
[----:B------:R-:W-:Y:S02]  /*0090*/  LOP3.LUT R0, R0, 0x1fc, RZ, 0xc0, !PT ;  /* 0x000001fc00007812 */ /* 0x000fe400078ec0ff */
[----:B------:R-:W-:Y:S02]  /*00a0*/  SGXT R3, R3, 0x1 ;  /* 0x000000010303781a */ /* 0x000fe40000000200 */
[----:B------:R-:W-:Y:S02]  /*00b0*/  LEA R0, R5, R0, 0xa ;  /* 0x0000000005007211 */ /* 0x000fe400078e50ff */
[----:B------:R-:W1:Y:S02]  /*00c0*/  LDC.64 R4, c[0x0][0x228] ;  /* 0x00008a00ff047b82 */ /* 0x000e640000000a00 */
[----:B------:R-:W-:-:S04]  /*00d0*/  LEA.HI R3, R3, R0, RZ, 0xc ;  /* 0x0000000003037211 */ /* 0x000fc800078f60ff */
[----:B------:R-:W-:Y:S02]  /*00e0*/  SHF.R.S32.HI R17, RZ, 0xc, R3 ;  /* 0x0000000cff117819 */ /* 0x000fe40000011403 */
[----:B------:R-:W-:Y:S02]  /*00f0*/  IADD3 R3, R3, 0x200, RZ ;  /* 0x0000020003037810 */ /* 0x000fe40007ffe0ff */
[----:B------:R-:W-:Y:S02]  /*0100*/  LEA.HI R2, R17, R17, RZ, 0x6 ;  /* 0x0000001111027211 */ /* 0x000fe400078f30ff */
[----:B------:R-:W-:Y:S02]  /*0110*/  SHF.R.S32.HI R3, RZ, 0xc, R3 ;  /* 0x0000000cff037819 */ /* 0x000fe40000011403 */
[----:B------:R-:W-:Y:S02]  /*0120*/  LOP3.LUT R2, R2, 0xffffffc0, RZ, 0xc0, !PT ;  /* 0xffffffc002027812 */ /* 0x000fe400078ec0ff */
[----:B------:R-:W-:-:S02]  /*0130*/  LEA.HI R6, R3, R3, RZ, 0x6 ;  /* 0x0000000303067211 */ /* 0x000fc400078f30ff */
[----:B------:R-:W-:Y:S02]  /*0140*/  IADD3 R17, R17, -R2, RZ ;  /* 0x8000000211117210 */ /* 0x000fe40007ffe0ff */
[----:B------:R-:W-:-:S04]  /*0150*/  LOP3.LUT R6, R6, 0xffffffc0, RZ, 0xc0, !PT ;  /* 0xffffffc006067812 */ /* 0x000fc800078ec0ff */
[----:B------:R-:W-:Y:S01]  /*0160*/  IADD3 R3, R3, -R6, RZ ;  /* 0x8000000603037210 */ /* 0x000fe20007ffe0ff */
[--C-:B-1----:R-:W-:Y:S01]  /*0170*/  IMAD.WIDE R8, R17, 0x4, R4.reuse ;  /* 0x0000000411087825 */ /* 0x102fe200078e0204 */
[----:B------:R-:W1:Y:S03]  /*0180*/  LDC.64 R6, c[0x0][0x210] ;  /* 0x00008400ff067b82 */ /* 0x000e660000000a00 */
[----:B------:R-:W-:Y:S01]  /*0190*/  IMAD.WIDE R24, R3, 0x4, R4 ;  /* 0x0000000403187825 */ /* 0x000fe200078e0204 */
[----:B------:R4:W3:Y:S04]  /*01a0*/  LDG.E.EL R21, desc[UR4][R8.64] ;  /* 0x0000000408157981 */ /* 0x0008e8000c2e1900 */
[----:B------:R-:W5:Y:S01]  /*01b0*/  LDC.64 R4, c[0x0][0x238] ;  /* 0x00008e00ff047b82 */ /* 0x000f620000000a00 */
[----:B------:R-:W3:Y:S01]  /*01c0*/  LDG.E.EL R24, desc[UR4][R24.64] ;  /* 0x0000000418187981 */ /* 0x000ee2000c2e1900 */
[----:B--2---:R-:W-:-:S04]  /*01d0*/  IMAD.WIDE R10, R17, 0x4, R28 ;  /* 0x00000004110a7825 */ /* 0x004fc800078e021c */
[----:B----4-:R-:W-:Y:S01]  /*01e0*/  IMAD.WIDE R8, R17, 0x4, R26 ;  /* 0x0000000411087825 */ /* 0x010fe200078e021a */
[----:B------:R-:W2:Y:S04]  /*01f0*/  LDG.E.EL R19, desc[UR4][R10.64] ;  /* 0x000000040a137981 */ /* 0x000ea8000c2e1900 */
[----:B------:R5:W4:Y:S01]  /*0200*/  LDG.E.EL R18, desc[UR4][R8.64] ;  /* 0x0000000408127981 */ /* 0x000b22000c2e1900 */
[----:B-1----:R-:W-:-:S05]  /*0210*/  IMAD.WIDE R6, R0, 0x4, R6 ;  /* 0x0000000400067825 */ /* 0x002fca00078e0206 */
[----:B------:R-:W2:Y:S01]  /*0220*/  LDG.E.128 R12, desc[UR4][R6.64] ;  /* 0x00000004060c7981 */ /* 0x000ea2000c1e1d00 */
[----:B-----5:R-:W-:-:S04]  /*0230*/  IMAD.WIDE R8, R17, 0x4, R22 ;  /* 0x0000000411087825 */ /* 0x020fc800078e0216 */
[----:B0-----:R-:W-:Y:S01]  /*0240*/  IMAD.WIDE R16, R17, 0x4, R4 ;  /* 0x0000000411107825 */ /* 0x001fe200078e0204 */
[----:B------:R-:W5:Y:S03]  /*0250*/  LDG.E.EL R20, desc[UR4][R8.64] ;  /* 0x0000000408147981 */ /* 0x000f66000c2e1900 */
[C---:B------:R-:W-:Y:S02]  /*0260*/  IMAD.WIDE R28, R3.reuse, 0x4, R28 ;  /* 0x00000004031c7825 */ /* 0x040fe400078e021c */
[----:B------:R-:W5:Y:S02]  /*0270*/  LDG.E.EL R17, desc[UR4][R16.64] ;  /* 0x0000000410117981 */ /* 0x000f64000c2e1900 */
[C---:B------:R-:W-:Y:S02]  /*0280*/  IMAD.WIDE R26, R3.reuse, 0x4, R26 ;  /* 0x00000004031a7825 */ /* 0x040fe400078e021a */
[----:B------:R-:W5:Y:S02]  /*0290*/  LDG.E.128 R8, desc[UR4][R6.64+0x800] ;  /* 0x0008000406087981 */ /* 0x000f64000c1e1d00 */
[----:B------:R-:W-:-:S02]  /*02a0*/  IMAD.WIDE R4, R3, 0x4, R4 ;  /* 0x0000000403047825 */ /* 0x000fc400078e0204 */
[----:B------:R-:W5:Y:S04]  /*02b0*/  LDG.E.EL R2, desc[UR4][R26.64] ;  /* 0x000000041a027981 */ /* 0x000f68000c2e1900 */
[----:B------:R0:W5:Y:S01]  /*02c0*/  LDG.E.EL R16, desc[UR4][R28.64] ;  /* 0x000000041c107981 */ /* 0x000162000c2e1900 */
[----:B------:R-:W-:-:S03]  /*02d0*/  IMAD.WIDE R22, R3, 0x4, R22 ;  /* 0x0000000403167825 */ /* 0x000fc600078e0216 */
[----:B------:R-:W5:Y:S04]  /*02e0*/  LDG.E.EL R4, desc[UR4][R4.64] ;  /* 0x0000000404047981 */ /* 0x000f68000c2e1900 */
[----:B------:R1:W5:Y:S01]  /*02f0*/  LDG.E.EL R3, desc[UR4][R22.64] ;  /* 0x0000000416037981 */ /* 0x000362000c2e1900 */
[----:B---3--:R-:W-:Y:S01]  /*0300*/  FADD R21, R21, 9.9999997473787516356e-06 ;  /* 0x3727c5ac15157421 */ /* 0x008fe20000000000 */
[----:B------:R-:W-:-:S03]  /*0310*/  FADD R24, R24, 9.9999997473787516356e-06 ;  /* 0x3727c5ac18187421 */ /* 0x000fc60000000000 */
[----:B------:R-:W3:Y:S08]  /*0320*/  MUFU.SQRT R25, R21 ;  /* 0x0000001500197308 */ /* 0x000ef00000002000 */
[----:B0-----:R-:W0:Y:S01]  /*0330*/  MUFU.SQRT R28, R24 ;  /* 0x00000018001c7308 */ /* 0x001e220000002000 */
[C---:B---3--:R-:W-:Y:S02]  /*0340*/  FSETP.GT.AND P0, PT, R25.reuse, 8.50705917302346158658e+37, PT ;  /* 0x7e8000001900780b */ /* 0x048fe40003f04000 */
[----:B------:R-:W-:-:S02]  /*0350*/  FSETP.GEU.AND P2, PT, R25, 1.175494350822287508e-38, PT ;  /* 0x008000001900780b */ /* 0x000fc40003f4e000 */
[C---:B0-----:R-:W-:Y:S02]  /*0360*/  FSETP.GT.AND P1, PT, R28.reuse, 8.50705917302346158658e+37, PT ;  /* 0x7e8000001c00780b */ /* 0x041fe40003f24000 */
[----:B------:R-:W-:-:S07]  /*0370*/  FSETP.GEU.AND P3, PT, R28, 1.175494350822287508e-38, PT ;  /* 0x008000001c00780b */ /* 0x000fce0003f6e000 */
[----:B------:R-:W-:Y:S01]  /*0380*/  @P0 FMUL R25, R25, 0.25 ;  /* 0x3e80000019190820 */ /* 0x000fe20000400000 */
[----:B------:R-:W-:-:S03]  /*0390*/  HFMA2.MMA R24, -RZ, RZ, 1.625, 0 ;  /* 0x3e800000ff187435 */ /* 0x000fc600000001ff */
[----:B------:R-:W-:Y:S01]  /*03a0*/  @!P2 FMUL R25, R25, 16777216 ;  /* 0x4b8000001919a820 */ /* 0x000fe20000400000 */
[----:B------:R-:W-:-:S04]  /*03b0*/  @P1 FMUL R28, R28, 0.25 ;  /* 0x3e8000001c1c1820 */ /* 0x000fc80000400000 */
[----:B------:R-:W-:Y:S01]  /*03c0*/  @!P3 FMUL R28, R28, 16777216 ;  /* 0x4b8000001c1cb820 */ /* 0x000fe20000400000 */
[----:B------:R-:W0:Y:S01]  /*03d0*/  MUFU.RCP R25, R25 ;  /* 0x0000001900197308 */ /* 0x000e220000001000 */
[----:B-1----:R-:W-:-:S07]  /*03e0*/  FSEL R22, R24, 1, P0 ;  /* 0x3f80000018167808 */ /* 0x002fce0000000000 */
[----:B------:R1:W3:Y:S01]  /*03f0*/  MUFU.RCP R5, R28 ;  /* 0x0000001c00057308 */ /* 0x0002e20000001000 */
[----:B------:R-:W-:Y:S01]  /*0400*/  FSEL R24, R24, 1, P1 ;  /* 0x3f80000018187808 */ /* 0x000fe20000800000 */
[----:B------:R-:W-:Y:S01]  /*0410*/  @!P2 FMUL R22, R22, 16777216 ;  /* 0x4b8000001616a820 */ /* 0x000fe20000400000 */
[--C-:B--2---:R-:W-:Y:S01]  /*0420*/  FADD R13, R13, R19.reuse ;  /* 0x000000130d0d7221 */ /* 0x104fe20000000000 */
[--C-:B------:R-:W-:Y:S01]  /*0430*/  FADD R12, R12, R19.reuse ;  /* 0x000000130c0c7221 */ /* 0x100fe20000000000 */
[--C-:B------:R-:W-:Y:S01]  /*0440*/  FADD R14, R14, R19.reuse ;  /* 0x000000130e0e7221 */ /* 0x100fe20000000000 */
[----:B------:R-:W-:Y:S01]  /*0450*/  @!P3 FMUL R24, R24, 16777216 ;  /* 0x4b8000001818b820 */ /* 0x000fe20000400000 */
[----:B------:R-:W-:Y:S01]  /*0460*/  FADD R15, R15, R19 ;  /* 0x000000130f0f7221 */ /* 0x000fe20000000000 */
[----:B0-----:R-:W-:Y:S01]  /*0470*/  FMUL R21, R25, R22 ;  /* 0x0000001619157220 */ /* 0x001fe20000400000 */
[C---:B----4-:R-:W-:Y:S01]  /*0480*/  FADD R22, -R18.reuse, R12 ;  /* 0x0000000c12167221 */ /* 0x050fe20000000100 */
[C---:B------:R-:W-:Y:S01]  /*0490*/  FADD R26, -R18.reuse, R14 ;  /* 0x0000000e121a7221 */ /* 0x040fe20000000100 */
[C---:B-1----:R-:W-:Y:S01]  /*04a0*/  FADD R28, -R18.reuse, R15 ;  /* 0x0000000f121c7221 */ /* 0x042fe20000000100 */
[----:B---3--:R-:W-:Y:S01]  /*04b0*/  FMUL R5, R5, R24 ;  /* 0x0000001805057220 */ /* 0x008fe20000400000 */
[----:B------:R-:W-:-:S02]  /*04c0*/  FADD R24, -R18, R13 ;  /* 0x0000000d12187221 */ /* 0x000fc40000000100 */
[----:B------:R-:W0:Y:S01]  /*04d0*/  LDC.64 R18, c[0x0][0x240] ;  /* 0x00009000ff127b82 */ /* 0x000e220000000a00 */
[C---:B------:R-:W-:Y:S01]  /*04e0*/  FMUL R22, R21.reuse, R22 ;  /* 0x0000001615167220 */ /* 0x040fe20000400000 */
[C---:B------:R-:W-:Y:S01]  /*04f0*/  FMUL R23, R21.reuse, R24 ;  /* 0x0000001815177220 */ /* 0x040fe20000400000 */
[C---:B------:R-:W-:Y:S01]  /*0500*/  FMUL R26, R21.reuse, R26 ;  /* 0x0000001a151a7220 */ /* 0x040fe20000400000 */
[----:B------:R-:W-:Y:S01]  /*0510*/  FMUL R28, R21, R28 ;  /* 0x0000001c151c7220 */ /* 0x000fe20000400000 */
[--C-:B-----5:R-:W-:Y:S01]  /*0520*/  FADD R9, R9, R16.reuse ;  /* 0x0000001009097221 */ /* 0x120fe20000000000 */
[--C-:B------:R-:W-:Y:S01]  /*0530*/  FADD R8, R8, R16.reuse ;  /* 0x0000001008087221 */ /* 0x100fe20000000000 */
[--C-:B------:R-:W-:Y:S01]  /*0540*/  FADD R10, R10, R16.reuse ;  /* 0x000000100a0a7221 */ /* 0x100fe20000000000 */
[----:B------:R-:W-:Y:S01]  /*0550*/  FADD R11, R11, R16 ;  /* 0x000000100b0b7221 */ /* 0x000fe20000000000 */
[C-C-:B------:R-:W-:Y:S01]  /*0560*/  FFMA R23, R20.reuse, R23, R17.reuse ;  /* 0x0000001714177223 */ /* 0x140fe20000000011 */
[C-C-:B------:R-:W-:Y:S01]  /*0570*/  FFMA R22, R20.reuse, R22, R17.reuse ;  /* 0x0000001614167223 */ /* 0x140fe20000000011 */
[C-C-:B------:R-:W-:Y:S01]  /*0580*/  FFMA R21, R20.reuse, R26, R17.reuse ;  /* 0x0000001a14157223 */ /* 0x140fe20000000011 */
[----:B------:R-:W-:Y:S01]  /*0590*/  FFMA R17, R20, R28, R17 ;  /* 0x0000001c14117223 */ /* 0x000fe20000000011 */
[C---:B------:R-:W-:Y:S01]  /*05a0*/  FADD R20, -R2.reuse, R9 ;  /* 0x0000000902147221 */ /* 0x040fe20000000100 */
[C---:B------:R-:W-:Y:S01]  /*05b0*/  FADD R16, -R2.reuse, R8 ;  /* 0x0000000802107221 */ /* 0x040fe20000000100 */
[C---:B------:R-:W-:Y:S01]  /*05c0*/  FADD R24, -R2.reuse, R10 ;  /* 0x0000000a02187221 */ /* 0x040fe20000000100 */
[----:B------:R-:W-:Y:S01]  /*05d0*/  FADD R2, -R2, R11 ;  /* 0x0000000b02027221 */ /* 0x000fe20000000100 */
[C---:B------:R-:W-:Y:S01]  /*05e0*/  FMUL R20, R5.reuse, R20 ;  /* 0x0000001405147220 */ /* 0x040fe20000400000 */
[C---:B------:R-:W-:Y:S01]  /*05f0*/  FMUL R29, R5.reuse, R16 ;  /* 0x00000010051d7220 */ /* 0x040fe20000400000 */
[C---:B------:R-:W-:Y:S01]  /*0600*/  FMUL R27, R5.reuse, R24 ;  /* 0x00000018051b7220 */ /* 0x040fe20000400000 */
[----:B------:R-:W-:Y:S01]  /*0610*/  FMUL R25, R5, R2 ;  /* 0x0000000205197220 */ /* 0x000fe20000400000 */
[----:B------:R-:W-:Y:S01]  /*0620*/  FSETP.GEU.AND P0, PT, R17, RZ, PT ;  /* 0x000000ff1100720b */ /* 0x000fe20003f0e000 */
[--C-:B------:R-:W-:Y:S01]  /*0630*/  FFMA R2, R3, R20, R4.reuse ;  /* 0x0000001403027223 */ /* 0x100fe20000000004 */
[----:B------:R-:W-:Y:S01]  /*0640*/  FSETP.GEU.AND P1, PT, R21, RZ, PT ;  /* 0x000000ff1500720b */ /* 0x000fe20003f2e000 */
[C-C-:B------:R-:W-:Y:S01]  /*0650*/  FFMA R25, R3.reuse, R25, R4.reuse ;  /* 0x0000001903197223 */ /* 0x140fe20000000004 */
[C-C-:B------:R-:W-:Y:S01]  /*0660*/  FFMA R5, R3.reuse, R29, R4.reuse ;  /* 0x0000001d03057223 */ /* 0x140fe20000000004 */
[----:B------:R-:W-:Y:S01]  /*0670*/  FFMA R16, R3, R27, R4 ;  /* 0x0000001b03107223 */ /* 0x000fe20000000004 */
[----:B------:R-:W-:-:S02]  /*0680*/  FSETP.GEU.AND P2, PT, R23, RZ, PT ;  /* 0x000000ff1700720b */ /* 0x000fc40003f4e000 */
[----:B------:R-:W-:Y:S01]  /*0690*/  FSETP.GEU.AND P3, PT, R22, RZ, PT ;  /* 0x000000ff1600720b */ /* 0x000fe20003f6e000 */
[----:B0-----:R-:W-:Y:S01]  /*06a0*/  IMAD.WIDE R18, R0, 0x4, R18 ;  /* 0x0000000400127825 */ /* 0x001fe200078e0212 */
[----:B------:R-:W-:Y:S02]  /*06b0*/  FSEL R17, R17, RZ, P0 ;  /* 0x000000ff11117208 */ /* 0x000fe40000000000 */
[----:B------:R-:W-:Y:S02]  /*06c0*/  FSEL R0, R21, RZ, P1 ;  /* 0x000000ff15007208 */ /* 0x000fe40000800000 */
[----:B------:R-:W-:Y:S02]  /*06d0*/  FSEL R21, R23, RZ, P2 ;  /* 0x000000ff17157208 */ /* 0x000fe40001000000 */
[----:B------:R-:W-:Y:S02]  /*06e0*/  FSEL R20, R22, RZ, P3 ;  /* 0x000000ff16147208 */ /* 0x000fe40001800000 */
[----:B------:R-:W-:-:S02]  /*06f0*/  FSETP.GEU.AND P0, PT, R25, RZ, PT ;  /* 0x000000ff1900720b */ /* 0x000fc40003f0e000 */
[----:B------:R-:W-:Y:S02]  /*0700*/  FSETP.GEU.AND P1, PT, R16, RZ, PT ;  /* 0x000000ff1000720b */ /* 0x000fe40003f2e000 */
[----:B------:R-:W-:Y:S02]  /*0710*/  FSETP.GEU.AND P2, PT, R2, RZ, PT ;  /* 0x000000ff0200720b */ /* 0x000fe40003f4e000 */
[----:B------:R-:W-:Y:S02]  /*0720*/  FSETP.GEU.AND P3, PT, R5, RZ, PT ;  /* 0x000000ff0500720b */ /* 0x000fe40003f6e000 */
[----:B------:R-:W-:Y:S02]  /*0730*/  FSEL R25, R25, RZ, P0 ;  /* 0x000000ff19197208 */ /* 0x000fe40000000000 */
[----:B------:R-:W-:Y:S02]  /*0740*/  FSEL R16, R16, RZ, P1 ;  /* 0x000000ff10107208 */ /* 0x000fe40000800000 */
[----:B------:R-:W-:-:S02]  /*0750*/  FSEL R2, R2, RZ, P2 ;  /* 0x000000ff02027208 */ /* 0x000fc40001000000 */
[----:B------:R-:W-:Y:S01]  /*0760*/  FSEL R5, R5, RZ, P3 ;  /* 0x000000ff05057208 */ /* 0x000fe20001800000 */
[----:B------:R-:W-:Y:S01]  /*0770*/  FADD R27, R25, R25 ;  /* 0x00000019191b7221 */ /* 0x000fe20000000000 */
[----:B------:R-:W-:Y:S01]  /*0780*/  FADD R23, R17, R17 ;  /* 0x0000001111177221 */ /* 0x000fe20000000000 */
[----:B------:R-:W-:Y:S01]  /*0790*/  FADD R22, R0, R0 ;  /* 0x0000000000167221 */ /* 0x000fe20000000000 */
[----:B------:R-:W-:Y:S01]  /*07a0*/  FADD R21, R21, R21 ;  /* 0x0000001515157221 */ /* 0x000fe20000000000 */
[----:B------:R-:W-:Y:S01]  /*07b0*/  FADD R20, R20, R20 ;  /* 0x0000001414147221 */ /* 0x000fe20000000000 */
[----:B------:R-:W-:Y:S01]  /*07c0*/  FADD R26, R16, R16 ;  /* 0x00000010101a7221 */ /* 0x000fe20000000000 */
[----:B------:R-:W-:Y:S01]  /*07d0*/  FADD R25, R2, R2 ;  /* 0x0000000202197221 */ /* 0x000fe20000000000 */
[----:B------:R-:W-:Y:S01]  /*07e0*/  FADD R24, R5, R5 ;  /* 0x0000000505187221 */ /* 0x000fe20000000000 */
[----:B------:R-:W-:Y:S04]  /*07f0*/  STG.E.128 desc[UR4][R6.64], R12 ;  /* 0x0000000c06007986 */ /* 0x000fe8000c101d04 */
[----:B------:R-:W-:Y:S04]  /*0800*/  STG.E.128 desc[UR4][R6.64+0x800], R8 ;  /* 0x0008000806007986 */ /* 0x000fe8000c101d04 */
[----:B------:R-:W-:Y:S04]  /*0810*/  STG.E.128 desc[UR4][R18.64], R20 ;  /* 0x0000001412007986 */ /* 0x000fe8000c101d04 */
[----:B------:R-:W-:Y:S01]  /*0820*/  STG.E.128 desc[UR4][R18.64+0x800], R24 ;  /* 0x0008001812007986 */ /* 0x000fe2000c101d04 */
[----:B------:R-:W-:Y:S05]  /*0830*/  EXIT ;  /* 0x000000000000794d */ /* 0x000fea0003800000 */
.L_x_0:
[----:B------:R-:W-:-:S00]  /*0840*/  BRA `(.L_x_0) ;  /* 0xfffffffc00fc7947 */ /* 0x000fc0000383ffff */
[----:B------:R-:W-:-:S00]  /*0850*/  NOP ;  /* 0x0000000000007918 */ /* 0x000fc00000000000 */
        /* <DEDUP_REMOVED lines=10> */
.L_x_1:


//--------------------- .nv.global.init           --------------------------
	.section	.nv.global.init,"aw",@progbits
.nv.global.init:
	.type		_$_str,@object
	.size		_$_str,(_$_str_$_2 - _$_str)
_$_str:
        /*0000*/ 	.byte	0x5f, 0x5f, 0x43, 0x55, 0x44, 0x41, 0x5f, 0x46, 0x54, 0x5a, 0x00
	.type		_$_str_$_2,@object
	.size		_$_str_$_2,(.L_1 - _$_str_$_2)
_$_str_$_2:
        /*000b*/ 	.byte	0x5f, 0x5f, 0x43, 0x55, 0x44, 0x41, 0x5f, 0x50, 0x52, 0x45, 0x43, 0x5f, 0x53, 0x51, 0x52, 0x54
        /*001b*/ 	.byte	0x00
.L_1:


//--------------------- .nv.constant0.triton_poi_fused__native_batch_norm_legit_no_training_add_convolution_relu_1 --------------------------
	.section	.nv.constant0.triton_poi_fused__native_batch_norm_legit_no_training_add_convolution_relu_1,"a",@progbits
	.sectionflags	@""
	.align	4
.nv.constant0.triton_poi_fused__native_batch_norm_legit_no_training_add_convolution_relu_1:
	.zero		588
